//
// Generated by NVIDIA NVVM Compiler
//
// Compiler Build ID: CL-36424714
// Cuda compilation tools, release 13.0, V13.0.88
// Based on NVVM 20.0.0
//

.version 9.0
.target sm_100
.address_size 64

	// .globl	_Z13sumarVectoresPiS_S_i

.visible .entry _Z13sumarVectoresPiS_S_i(
	.param .u64 .ptr .align 1 _Z13sumarVectoresPiS_S_i_param_0,
	.param .u64 .ptr .align 1 _Z13sumarVectoresPiS_S_i_param_1,
	.param .u64 .ptr .align 1 _Z13sumarVectoresPiS_S_i_param_2,
	.param .u32 _Z13sumarVectoresPiS_S_i_param_3
)
{
	.reg .pred 	%p<2>;
	.reg .b32 	%r<9>;
	.reg .b64 	%rd<11>;

	ld.param.u64 	%rd1, [_Z13sumarVectoresPiS_S_i_param_0];
	ld.param.u64 	%rd2, [_Z13sumarVectoresPiS_S_i_param_1];
	ld.param.u64 	%rd3, [_Z13sumarVectoresPiS_S_i_param_2];
	ld.param.u32 	%r2, [_Z13sumarVectoresPiS_S_i_param_3];
	mov.u32 	%r3, %tid.x;
	mov.u32 	%r4, %ctaid.x;
	mov.u32 	%r5, %ntid.x;
	mad.lo.s32 	%r1, %r4, %r5, %r3;
	setp.ge.s32 	%p1, %r1, %r2;
	@%p1 bra 	$L__BB0_2;
	cvta.to.global.u64 	%rd4, %rd1;
	cvta.to.global.u64 	%rd5, %rd2;
	cvta.to.global.u64 	%rd6, %rd3;
	mul.wide.s32 	%rd7, %r1, 4;
	add.s64 	%rd8, %rd4, %rd7;
	ld.global.u32 	%r6, [%rd8];
	add.s64 	%rd9, %rd5, %rd7;
	ld.global.u32 	%r7, [%rd9];
	add.s32 	%r8, %r7, %r6;
	add.s64 	%rd10, %rd6, %rd7;
	st.global.u32 	[%rd10], %r8;
$L__BB0_2:
	ret;

}


// ===== COMPILED SASS (sm_100) =====

	.target	sm_100

	.elftype	@"ET_EXEC"


//--------------------- .note.nv.tkinfo           --------------------------
	.section	.note.nv.tkinfo,"",@"SHT_NOTE"
	.sectionflags	@"SHF_NOTE_NV_TKINFO"
	.tkinfo
        /*0018*/ 	.word	0x00000002
        /*0030*/ 	.string	""
        /*0030*/ 	.string	"ptxas"
        /*0030*/ 	.string	"Cuda compilation tools, release 13.0, V13.0.88"
        /*0030*/ 	.string	"Build cuda_13.0.r13.0/compiler.36424714_0"
        /*0030*/ 	.string	"-arch sm_100 -m 64 "



//--------------------- .note.nv.cuinfo           --------------------------
	.section	.note.nv.cuinfo,"",@"SHT_NOTE"
	.sectionflags	@"SHF_NOTE_NV_CUINFO"
        /*0018*/ 	.short	0x0002
        /*001a*/ 	.short	0x0064
        /*001c*/ 	.short	0x0082
	.zero		2


//--------------------- .nv.info                  --------------------------
	.section	.nv.info,"",@"SHT_CUDA_INFO"
	.align	4


	//----- nvinfo : EIATTR_REGCOUNT
	.align		4
        /*0000*/ 	.byte	0x04, 0x2f
        /*0002*/ 	.short	(.L_1 - .L_0)
	.align		4
.L_0:
        /*0004*/ 	.word	index@(_Z13sumarVectoresPiS_S_i)
        /*0008*/ 	.word	0x0000000c


	//----- nvinfo : EIATTR_FRAME_SIZE
	.align		4
.L_1:
        /*000c*/ 	.byte	0x04, 0x11
        /*000e*/ 	.short	(.L_3 - .L_2)
	.align		4
.L_2:
        /*0010*/ 	.word	index@(_Z13sumarVectoresPiS_S_i)
        /*0014*/ 	.word	0x00000000


	//----- nvinfo : EIATTR_MIN_STACK_SIZE
	.align		4
.L_3:
        /*0018*/ 	.byte	0x04, 0x12
        /*001a*/ 	.short	(.L_5 - .L_4)
	.align		4
.L_4:
        /*001c*/ 	.word	index@(_Z13sumarVectoresPiS_S_i)
        /*0020*/ 	.word	0x00000000
.L_5:


//--------------------- .nv.compat                --------------------------
	.section	.nv.compat,"",@"SHT_CUDA_COMPAT_INFO"
	.align	4
        /*0000*/ 	.byte	0x02, 0x09, 0x00, 0x00, 0x02, 0x02, 0x01, 0x00, 0x02, 0x05, 0x05, 0x00, 0x03, 0x07, 0x01, 0x01
        /*0010*/ 	.byte	0x02, 0x03, 0x00, 0x00, 0x02, 0x06, 0x01, 0x00, 0x04, 0x0b, 0x08, 0x00, 0x09, 0x00, 0x00, 0x00
        /*0020*/ 	.byte	0x00, 0x00, 0x00, 0x00


//--------------------- .nv.info._Z13sumarVectoresPiS_S_i --------------------------
	.section	.nv.info._Z13sumarVectoresPiS_S_i,"",@"SHT_CUDA_INFO"
	.sectionflags	@""
	.align	4


	//----- nvinfo : EIATTR_CUDA_API_VERSION
	.align		4
        /*0000*/ 	.byte	0x04, 0x37
        /*0002*/ 	.short	(.L_7 - .L_6)
.L_6:
        /*0004*/ 	.word	0x00000082


	//----- nvinfo : EIATTR_KPARAM_INFO
	.align		4
.L_7:
        /*0008*/ 	.byte	0x04, 0x17
        /*000a*/ 	.short	(.L_9 - .L_8)
.L_8:
        /*000c*/ 	.word	0x00000000
        /*0010*/ 	.short	0x0003
        /*0012*/ 	.short	0x0018
        /*0014*/ 	.byte	0x00, 0xf0, 0x11, 0x00


	//----- nvinfo : EIATTR_KPARAM_INFO
	.align		4
.L_9:
        /*0018*/ 	.byte	0x04, 0x17
        /*001a*/ 	.short	(.L_11 - .L_10)
.L_10:
        /*001c*/ 	.word	0x00000000
        /*0020*/ 	.short	0x0002
        /*0022*/ 	.short	0x0010
        /*0024*/ 	.byte	0x00, 0xf5, 0x21, 0x00


	//----- nvinfo : EIATTR_KPARAM_INFO
	.align		4
.L_11:
        /*0028*/ 	.byte	0x04, 0x17
        /*002a*/ 	.short	(.L_13 - .L_12)
.L_12:
        /*002c*/ 	.word	0x00000000
        /*0030*/ 	.short	0x0001
        /*0032*/ 	.short	0x0008
        /*0034*/ 	.byte	0x00, 0xf5, 0x21, 0x00


	//----- nvinfo : EIATTR_KPARAM_INFO
	.align		4
.L_13:
        /*0038*/ 	.byte	0x04, 0x17
        /*003a*/ 	.short	(.L_15 - .L_14)
.L_14:
        /*003c*/ 	.word	0x00000000
        /*0040*/ 	.short	0x0000
        /*0042*/ 	.short	0x0000
        /*0044*/ 	.byte	0x00, 0xf5, 0x21, 0x00


	//----- nvinfo : EIATTR_SPARSE_MMA_MASK
	.align		4
.L_15:
        /*0048*/ 	.byte	0x03, 0x50
        /*004a*/ 	.short	0x0000


	//----- nvinfo : EIATTR_MAXREG_COUNT
	.align		4
        /*004c*/ 	.byte	0x03, 0x1b
        /*004e*/ 	.short	0x00ff


	//----- nvinfo : EIATTR_MERCURY_ISA_VERSION
	.align		4
        /*0050*/ 	.byte	0x03, 0x5f
        /*0052*/ 	.short	0x0101


	//----- nvinfo : EIATTR_VRC_CTA_INIT_COUNT
	.align		4
        /*0054*/ 	.byte	0x02, 0x4a
	.zero		1
	.zero		1


	//----- nvinfo : EIATTR_EXIT_INSTR_OFFSETS
	.align		4
        /*0058*/ 	.byte	0x04, 0x1c
        /*005a*/ 	.short	(.L_17 - .L_16)


	//   ....[0]....
.L_16:
        /*005c*/ 	.word	0x00000070


	//   ....[1]....
        /*0060*/ 	.word	0x00000130


	//----- nvinfo : EIATTR_CBANK_PARAM_SIZE
	.align		4
.L_17:
        /*0064*/ 	.byte	0x03, 0x19
        /*0066*/ 	.short	0x001c


	//----- nvinfo : EIATTR_PARAM_CBANK
	.align		4
        /*0068*/ 	.byte	0x04, 0x0a
        /*006a*/ 	.short	(.L_19 - .L_18)
	.align		4
.L_18:
        /*006c*/ 	.word	index@(.nv.constant0._Z13sumarVectoresPiS_S_i)
        /*0070*/ 	.short	0x0380
        /*0072*/ 	.short	0x001c


	//----- nvinfo : EIATTR_SW_WAR
	.align		4
.L_19:
        /*0074*/ 	.byte	0x04, 0x36
        /*0076*/ 	.short	(.L_21 - .L_20)
.L_20:
        /*0078*/ 	.word	0x00000008
.L_21:


//--------------------- .nv.callgraph             --------------------------
	.section	.nv.callgraph,"",@"SHT_CUDA_CALLGRAPH"
	.align	4
	.sectionentsize	8
	.align		4
        /*0000*/ 	.word	0x00000000
	.align		4
        /*0004*/ 	.word	0xffffffff
	.align		4
        /*0008*/ 	.word	0x00000000
	.align		4
        /*000c*/ 	.word	0xfffffffe
	.align		4
        /*0010*/ 	.word	0x00000000
	.align		4
        /*0014*/ 	.word	0xfffffffd
	.align		4
        /*0018*/ 	.word	0x00000000
	.align		4
        /*001c*/ 	.word	0xfffffffc


//--------------------- .text._Z13sumarVectoresPiS_S_i --------------------------
	.section	.text._Z13sumarVectoresPiS_S_i,"ax",@progbits
	.align	128
        .global         _Z13sumarVectoresPiS_S_i
        .type           _Z13sumarVectoresPiS_S_i,@function
        .size           _Z13sumarVectoresPiS_S_i,(.L_x_1 - _Z13sumarVectoresPiS_S_i)
        .other          _Z13sumarVectoresPiS_S_i,@"STO_CUDA_ENTRY STV_DEFAULT"
_Z13sumarVectoresPiS_S_i:
.text._Z13sumarVectoresPiS_S_i:
[----:B------:R-:W-:Y:S01]  /*0000*/  LDC R1, c[0x0][0x37c] ;  /* 0x0000df00ff017b82 */ /* 0x000fe20000000800 */
[----:B------:R-:W0:Y:S07]  /*0010*/  S2R R9, SR_TID.X ;  /* 0x0000000000097919 */ /* 0x000e2e0000002100 */
[----:B------:R-:W0:Y:S01]  /*0020*/  S2UR UR4, SR_CTAID.X ;  /* 0x00000000000479c3 */ /* 0x000e220000002500 */
[----:B------:R-:W1:Y:S07]  /*0030*/  LDCU UR5, c[0x0][0x398] ;  /* 0x00007300ff0577ac */ /* 0x000e6e0008000800 */
[----:B------:R-:W0:Y:S02]  /*0040*/  LDC R0, c[0x0][0x360] ;  /* 0x0000d800ff007b82 */ /* 0x000e240000000800 */
[----:B0-----:R-:W-:-:S05]  /*0050*/  IMAD R9, R0, UR4, R9 ;  /* 0x0000000400097c24 */ /* 0x001fca000f8e0209 */
[----:B-1----:R-:W-:-:S13]  /*0060*/  ISETP.GE.AND P0, PT, R9, UR5, PT ;  /* 0x0000000509007c0c */ /* 0x002fda000bf06270 */
[----:B------:R-:W-:Y:S05]  /*0070*/  @P0 EXIT ;  /* 0x000000000000094d */ /* 0x000fea0003800000 */
[----:B------:R-:W0:Y:S01]  /*0080*/  LDC.64 R2, c[0x0][0x380] ;  /* 0x0000e000ff027b82 */ /* 0x000e220000000a00 */
[----:B------:R-:W1:Y:S07]  /*0090*/  LDCU.64 UR4, c[0x0][0x358] ;  /* 0x00006b00ff0477ac */ /* 0x000e6e0008000a00 */
[----:B------:R-:W2:Y:S08]  /*00a0*/  LDC.64 R4, c[0x0][0x388] ;  /* 0x0000e200ff047b82 */ /* 0x000eb00000000a00 */
[----:B------:R-:W3:Y:S01]  /*00b0*/  LDC.64 R6, c[0x0][0x390] ;  /* 0x0000e400ff067b82 */ /* 0x000ee20000000a00 */
[----:B0-----:R-:W-:-:S06]  /*00c0*/  IMAD.WIDE R2, R9, 0x4, R2 ;  /* 0x0000000409027825 */ /* 0x001fcc00078e0202 */
[----:B-1----:R-:W4:Y:S01]  /*00d0*/  LDG.E R2, desc[UR4][R2.64] ;  /* 0x0000000402027981 */ /* 0x002f22000c1e1900 */
[----:B--2---:R-:W-:-:S06]  /*00e0*/  IMAD.WIDE R4, R9, 0x4, R4 ;  /* 0x0000000409047825 */ /* 0x004fcc00078e0204 */
[----:B------:R-:W4:Y:S01]  /*00f0*/  LDG.E R5, desc[UR4][R4.64] ;  /* 0x0000000404057981 */ /* 0x000f22000c1e1900 */
[----:B---3--:R-:W-:Y:S01]  /*0100*/  IMAD.WIDE R6, R9, 0x4, R6 ;  /* 0x0000000409067825 */ /* 0x008fe200078e0206 */
[----:B----4-:R-:W-:-:S05]  /*0110*/  IADD3 R9, PT, PT, R2, R5, RZ ;  /* 0x0000000502097210 */ /* 0x010fca0007ffe0ff */
[----:B------:R-:W-:Y:S01]  /*0120*/  STG.E desc[UR4][R6.64], R9 ;  /* 0x0000000906007986 */ /* 0x000fe2000c101904 */
[----:B------:R-:W-:Y:S05]  /*0130*/  EXIT ;  /* 0x000000000000794d */ /* 0x000fea0003800000 */
.L_x_0:
[----:B------:R-:W-:-:S00]  /*0140*/  BRA `(.L_x_0) ;  /* 0xfffffffc00fc7947 */ /* 0x000fc0000383ffff */
[----:B------:R-:W-:-:S00]  /*0150*/  NOP ;  /* 0x0000000000007918 */ /* 0x000fc00000000000 */
        /* <DEDUP_REMOVED lines=10> */
.L_x_1:


//--------------------- .nv.shared.reserved.0     --------------------------
	.section	.nv.shared.reserved.0,"aw",@nobits
	.weak		__nv_reservedSMEM_offset_0_alias
	.size		__nv_reservedSMEM_offset_0_alias, 0, 64
	.other		__nv_reservedSMEM_offset_0_alias,@"STO_CUDA_RESERVED_SHARED STV_DEFAULT"
__nv_reservedSMEM_offset_0_alias:
	.zero		0
	.zero		64


//--------------------- .nv.constant0._Z13sumarVectoresPiS_S_i --------------------------
	.section	.nv.constant0._Z13sumarVectoresPiS_S_i,"a",@progbits
	.sectionflags	@""
	.align	4
.nv.constant0._Z13sumarVectoresPiS_S_i:
	.zero		924


//--------------------- SYMBOLS --------------------------

	.type		.nv.reservedSmem.offset0,@object
	.size		.nv.reservedSmem.offset0,0x4
